//
// Generated by NVIDIA NVVM Compiler
//
// Compiler Build ID: CL-36424714
// Cuda compilation tools, release 13.0, V13.0.88
// Based on NVVM 20.0.0
//

.version 9.0
.target sm_100
.address_size 64

	// .globl	_Z13coalescedCopyPfPKfi

.visible .entry _Z13coalescedCopyPfPKfi(
	.param .u64 .ptr .align 1 _Z13coalescedCopyPfPKfi_param_0,
	.param .u64 .ptr .align 1 _Z13coalescedCopyPfPKfi_param_1,
	.param .u32 _Z13coalescedCopyPfPKfi_param_2
)
{
	.reg .pred 	%p<2>;
	.reg .b32 	%r<6>;
	.reg .b32 	%f<2>;
	.reg .b64 	%rd<8>;

	ld.param.u64 	%rd1, [_Z13coalescedCopyPfPKfi_param_0];
	ld.param.u64 	%rd2, [_Z13coalescedCopyPfPKfi_param_1];
	ld.param.u32 	%r2, [_Z13coalescedCopyPfPKfi_param_2];
	mov.u32 	%r3, %ctaid.x;
	mov.u32 	%r4, %ntid.x;
	mov.u32 	%r5, %tid.x;
	mad.lo.s32 	%r1, %r3, %r4, %r5;
	setp.ge.s32 	%p1, %r1, %r2;
	@%p1 bra 	$L__BB0_2;
	cvta.to.global.u64 	%rd3, %rd2;
	cvta.to.global.u64 	%rd4, %rd1;
	mul.wide.s32 	%rd5, %r1, 4;
	add.s64 	%rd6, %rd3, %rd5;
	ld.global.f32 	%f1, [%rd6];
	add.s64 	%rd7, %rd4, %rd5;
	st.global.f32 	[%rd7], %f1;
$L__BB0_2:
	ret;

}
	// .globl	_Z11stridedCopyPfPKfii
.visible .entry _Z11stridedCopyPfPKfii(
	.param .u64 .ptr .align 1 _Z11stridedCopyPfPKfii_param_0,
	.param .u64 .ptr .align 1 _Z11stridedCopyPfPKfii_param_1,
	.param .u32 _Z11stridedCopyPfPKfii_param_2,
	.param .u32 _Z11stridedCopyPfPKfii_param_3
)
{
	.reg .pred 	%p<2>;
	.reg .b32 	%r<8>;
	.reg .b32 	%f<2>;
	.reg .b64 	%rd<9>;

	ld.param.u64 	%rd1, [_Z11stridedCopyPfPKfii_param_0];
	ld.param.u64 	%rd2, [_Z11stridedCopyPfPKfii_param_1];
	ld.param.u32 	%r3, [_Z11stridedCopyPfPKfii_param_2];
	ld.param.u32 	%r4, [_Z11stridedCopyPfPKfii_param_3];
	mov.u32 	%r5, %ctaid.x;
	mov.u32 	%r6, %ntid.x;
	mov.u32 	%r7, %tid.x;
	mad.lo.s32 	%r1, %r5, %r6, %r7;
	mul.lo.s32 	%r2, %r4, %r1;
	setp.ge.s32 	%p1, %r2, %r3;
	@%p1 bra 	$L__BB1_2;
	cvta.to.global.u64 	%rd3, %rd2;
	cvta.to.global.u64 	%rd4, %rd1;
	mul.wide.s32 	%rd5, %r2, 4;
	add.s64 	%rd6, %rd3, %rd5;
	ld.global.f32 	%f1, [%rd6];
	mul.wide.s32 	%rd7, %r1, 4;
	add.s64 	%rd8, %rd4, %rd7;
	st.global.f32 	[%rd8], %f1;
$L__BB1_2:
	ret;

}


// ===== COMPILED SASS (sm_100) =====

	.target	sm_100

	.elftype	@"ET_EXEC"


//--------------------- .note.nv.tkinfo           --------------------------
	.section	.note.nv.tkinfo,"",@"SHT_NOTE"
	.sectionflags	@"SHF_NOTE_NV_TKINFO"
	.tkinfo
        /*0018*/ 	.word	0x00000002
        /*0030*/ 	.string	""
        /*0030*/ 	.string	"ptxas"
        /*0030*/ 	.string	"Cuda compilation tools, release 13.0, V13.0.88"
        /*0030*/ 	.string	"Build cuda_13.0.r13.0/compiler.36424714_0"
        /*0030*/ 	.string	"-arch sm_100 -m 64 "



//--------------------- .note.nv.cuinfo           --------------------------
	.section	.note.nv.cuinfo,"",@"SHT_NOTE"
	.sectionflags	@"SHF_NOTE_NV_CUINFO"
        /*0018*/ 	.short	0x0002
        /*001a*/ 	.short	0x0064
        /*001c*/ 	.short	0x0082
	.zero		2


//--------------------- .nv.info                  --------------------------
	.section	.nv.info,"",@"SHT_CUDA_INFO"
	.align	4


	//----- nvinfo : EIATTR_REGCOUNT
	.align		4
        /*0000*/ 	.byte	0x04, 0x2f
        /*0002*/ 	.short	(.L_1 - .L_0)
	.align		4
.L_0:
        /*0004*/ 	.word	index@(_Z13coalescedCopyPfPKfi)
        /*0008*/ 	.word	0x0000000a


	//----- nvinfo : EIATTR_FRAME_SIZE
	.align		4
.L_1:
        /*000c*/ 	.byte	0x04, 0x11
        /*000e*/ 	.short	(.L_3 - .L_2)
	.align		4
.L_2:
        /*0010*/ 	.word	index@(_Z13coalescedCopyPfPKfi)
        /*0014*/ 	.word	0x00000000


	//----- nvinfo : EIATTR_REGCOUNT
	.align		4
.L_3:
        /*0018*/ 	.byte	0x04, 0x2f
        /*001a*/ 	.short	(.L_5 - .L_4)
	.align		4
.L_4:
        /*001c*/ 	.word	index@(_Z11stridedCopyPfPKfii)
        /*0020*/ 	.word	0x0000000a


	//----- nvinfo : EIATTR_FRAME_SIZE
	.align		4
.L_5:
        /*0024*/ 	.byte	0x04, 0x11
        /*0026*/ 	.short	(.L_7 - .L_6)
	.align		4
.L_6:
        /*0028*/ 	.word	index@(_Z11stridedCopyPfPKfii)
        /*002c*/ 	.word	0x00000000


	//----- nvinfo : EIATTR_MIN_STACK_SIZE
	.align		4
.L_7:
        /*0030*/ 	.byte	0x04, 0x12
        /*0032*/ 	.short	(.L_9 - .L_8)
	.align		4
.L_8:
        /*0034*/ 	.word	index@(_Z11stridedCopyPfPKfii)
        /*0038*/ 	.word	0x00000000


	//----- nvinfo : EIATTR_MIN_STACK_SIZE
	.align		4
.L_9:
        /*003c*/ 	.byte	0x04, 0x12
        /*003e*/ 	.short	(.L_11 - .L_10)
	.align		4
.L_10:
        /*0040*/ 	.word	index@(_Z13coalescedCopyPfPKfi)
        /*0044*/ 	.word	0x00000000
.L_11:


//--------------------- .nv.compat                --------------------------
	.section	.nv.compat,"",@"SHT_CUDA_COMPAT_INFO"
	.align	4
        /*0000*/ 	.byte	0x02, 0x09, 0x00, 0x00, 0x02, 0x02, 0x01, 0x00, 0x02, 0x05, 0x05, 0x00, 0x03, 0x07, 0x01, 0x01
        /*0010*/ 	.byte	0x02, 0x03, 0x00, 0x00, 0x02, 0x06, 0x01, 0x00, 0x04, 0x0b, 0x08, 0x00, 0x09, 0x00, 0x00, 0x00
        /*0020*/ 	.byte	0x00, 0x00, 0x00, 0x00


//--------------------- .nv.info._Z11stridedCopyPfPKfii --------------------------
	.section	.nv.info._Z11stridedCopyPfPKfii,"",@"SHT_CUDA_INFO"
	.sectionflags	@""
	.align	4


	//----- nvinfo : EIATTR_CUDA_API_VERSION
	.align		4
        /*0000*/ 	.byte	0x04, 0x37
        /*0002*/ 	.short	(.L_13 - .L_12)
.L_12:
        /*0004*/ 	.word	0x00000082


	//----- nvinfo : EIATTR_KPARAM_INFO
	.align		4
.L_13:
        /*0008*/ 	.byte	0x04, 0x17
        /*000a*/ 	.short	(.L_15 - .L_14)
.L_14:
        /*000c*/ 	.word	0x00000000
        /*0010*/ 	.short	0x0003
        /*0012*/ 	.short	0x0014
        /*0014*/ 	.byte	0x00, 0xf0, 0x11, 0x00


	//----- nvinfo : EIATTR_KPARAM_INFO
	.align		4
.L_15:
        /*0018*/ 	.byte	0x04, 0x17
        /*001a*/ 	.short	(.L_17 - .L_16)
.L_16:
        /*001c*/ 	.word	0x00000000
        /*0020*/ 	.short	0x0002
        /*0022*/ 	.short	0x0010
        /*0024*/ 	.byte	0x00, 0xf0, 0x11, 0x00


	//----- nvinfo : EIATTR_KPARAM_INFO
	.align		4
.L_17:
        /*0028*/ 	.byte	0x04, 0x17
        /*002a*/ 	.short	(.L_19 - .L_18)
.L_18:
        /*002c*/ 	.word	0x00000000
        /*0030*/ 	.short	0x0001
        /*0032*/ 	.short	0x0008
        /*0034*/ 	.byte	0x00, 0xf5, 0x21, 0x00


	//----- nvinfo : EIATTR_KPARAM_INFO
	.align		4
.L_19:
        /*0038*/ 	.byte	0x04, 0x17
        /*003a*/ 	.short	(.L_21 - .L_20)
.L_20:
        /*003c*/ 	.word	0x00000000
        /*0040*/ 	.short	0x0000
        /*0042*/ 	.short	0x0000
        /*0044*/ 	.byte	0x00, 0xf5, 0x21, 0x00


	//----- nvinfo : EIATTR_SPARSE_MMA_MASK
	.align		4
.L_21:
        /*0048*/ 	.byte	0x03, 0x50
        /*004a*/ 	.short	0x0000


	//----- nvinfo : EIATTR_MAXREG_COUNT
	.align		4
        /*004c*/ 	.byte	0x03, 0x1b
        /*004e*/ 	.short	0x00ff


	//----- nvinfo : EIATTR_MERCURY_ISA_VERSION
	.align		4
        /*0050*/ 	.byte	0x03, 0x5f
        /*0052*/ 	.short	0x0101


	//----- nvinfo : EIATTR_VRC_CTA_INIT_COUNT
	.align		4
        /*0054*/ 	.byte	0x02, 0x4a
	.zero		1
	.zero		1


	//----- nvinfo : EIATTR_EXIT_INSTR_OFFSETS
	.align		4
        /*0058*/ 	.byte	0x04, 0x1c
        /*005a*/ 	.short	(.L_23 - .L_22)


	//   ....[0]....
.L_22:
        /*005c*/ 	.word	0x00000080


	//   ....[1]....
        /*0060*/ 	.word	0x00000100


	//----- nvinfo : EIATTR_CBANK_PARAM_SIZE
	.align		4
.L_23:
        /*0064*/ 	.byte	0x03, 0x19
        /*0066*/ 	.short	0x0018


	//----- nvinfo : EIATTR_PARAM_CBANK
	.align		4
        /*0068*/ 	.byte	0x04, 0x0a
        /*006a*/ 	.short	(.L_25 - .L_24)
	.align		4
.L_24:
        /*006c*/ 	.word	index@(.nv.constant0._Z11stridedCopyPfPKfii)
        /*0070*/ 	.short	0x0380
        /*0072*/ 	.short	0x0018


	//----- nvinfo : EIATTR_SW_WAR
	.align		4
.L_25:
        /*0074*/ 	.byte	0x04, 0x36
        /*0076*/ 	.short	(.L_27 - .L_26)
.L_26:
        /*0078*/ 	.word	0x00000008
.L_27:


//--------------------- .nv.info._Z13coalescedCopyPfPKfi --------------------------
	.section	.nv.info._Z13coalescedCopyPfPKfi,"",@"SHT_CUDA_INFO"
	.sectionflags	@""
	.align	4


	//----- nvinfo : EIATTR_CUDA_API_VERSION
	.align		4
        /*0000*/ 	.byte	0x04, 0x37
        /*0002*/ 	.short	(.L_29 - .L_28)
.L_28:
        /*0004*/ 	.word	0x00000082


	//----- nvinfo : EIATTR_KPARAM_INFO
	.align		4
.L_29:
        /*0008*/ 	.byte	0x04, 0x17
        /*000a*/ 	.short	(.L_31 - .L_30)
.L_30:
        /*000c*/ 	.word	0x00000000
        /*0010*/ 	.short	0x0002
        /*0012*/ 	.short	0x0010
        /*0014*/ 	.byte	0x00, 0xf0, 0x11, 0x00


	//----- nvinfo : EIATTR_KPARAM_INFO
	.align		4
.L_31:
        /*0018*/ 	.byte	0x04, 0x17
        /*001a*/ 	.short	(.L_33 - .L_32)
.L_32:
        /*001c*/ 	.word	0x00000000
        /*0020*/ 	.short	0x0001
        /*0022*/ 	.short	0x0008
        /*0024*/ 	.byte	0x00, 0xf5, 0x21, 0x00


	//----- nvinfo : EIATTR_KPARAM_INFO
	.align		4
.L_33:
        /*0028*/ 	.byte	0x04, 0x17
        /*002a*/ 	.short	(.L_35 - .L_34)
.L_34:
        /*002c*/ 	.word	0x00000000
        /*0030*/ 	.short	0x0000
        /*0032*/ 	.short	0x0000
        /*0034*/ 	.byte	0x00, 0xf5, 0x21, 0x00


	//----- nvinfo : EIATTR_SPARSE_MMA_MASK
	.align		4
.L_35:
        /*0038*/ 	.byte	0x03, 0x50
        /*003a*/ 	.short	0x0000


	//----- nvinfo : EIATTR_MAXREG_COUNT
	.align		4
        /*003c*/ 	.byte	0x03, 0x1b
        /*003e*/ 	.short	0x00ff


	//----- nvinfo : EIATTR_MERCURY_ISA_VERSION
	.align		4
        /*0040*/ 	.byte	0x03, 0x5f
        /*0042*/ 	.short	0x0101


	//----- nvinfo : EIATTR_VRC_CTA_INIT_COUNT
	.align		4
        /*0044*/ 	.byte	0x02, 0x4a
	.zero		1
	.zero		1


	//----- nvinfo : EIATTR_EXIT_INSTR_OFFSETS
	.align		4
        /*0048*/ 	.byte	0x04, 0x1c
        /*004a*/ 	.short	(.L_37 - .L_36)


	//   ....[0]....
.L_36:
        /*004c*/ 	.word	0x00000070


	//   ....[1]....
        /*0050*/ 	.word	0x000000f0


	//----- nvinfo : EIATTR_CBANK_PARAM_SIZE
	.align		4
.L_37:
        /*0054*/ 	.byte	0x03, 0x19
        /*0056*/ 	.short	0x0014


	//----- nvinfo : EIATTR_PARAM_CBANK
	.align		4
        /*0058*/ 	.byte	0x04, 0x0a
        /*005a*/ 	.short	(.L_39 - .L_38)
	.align		4
.L_38:
        /*005c*/ 	.word	index@(.nv.constant0._Z13coalescedCopyPfPKfi)
        /*0060*/ 	.short	0x0380
        /*0062*/ 	.short	0x0014


	//----- nvinfo : EIATTR_SW_WAR
	.align		4
.L_39:
        /*0064*/ 	.byte	0x04, 0x36
        /*0066*/ 	.short	(.L_41 - .L_40)
.L_40:
        /*0068*/ 	.word	0x00000008
.L_41:


//--------------------- .nv.callgraph             --------------------------
	.section	.nv.callgraph,"",@"SHT_CUDA_CALLGRAPH"
	.align	4
	.sectionentsize	8
	.align		4
        /*0000*/ 	.word	0x00000000
	.align		4
        /*0004*/ 	.word	0xffffffff
	.align		4
        /*0008*/ 	.word	0x00000000
	.align		4
        /*000c*/ 	.word	0xfffffffe
	.align		4
        /*0010*/ 	.word	0x00000000
	.align		4
        /*0014*/ 	.word	0xfffffffd
	.align		4
        /*0018*/ 	.word	0x00000000
	.align		4
        /*001c*/ 	.word	0xfffffffc


//--------------------- .text._Z11stridedCopyPfPKfii --------------------------
	.section	.text._Z11stridedCopyPfPKfii,"ax",@progbits
	.align	128
        .global         _Z11stridedCopyPfPKfii
        .type           _Z11stridedCopyPfPKfii,@function
        .size           _Z11stridedCopyPfPKfii,(.L_x_2 - _Z11stridedCopyPfPKfii)
        .other          _Z11stridedCopyPfPKfii,@"STO_CUDA_ENTRY STV_DEFAULT"
_Z11stridedCopyPfPKfii:
.text._Z11stridedCopyPfPKfii:
[----:B------:R-:W-:Y:S01]  /*0000*/  LDC R1, c[0x0][0x37c] ;  /* 0x0000df00ff017b82 */ /* 0x000fe20000000800 */
[----:B------:R-:W0:Y:S07]  /*0010*/  S2R R0, SR_TID.X ;  /* 0x0000000000007919 */ /* 0x000e2e0000002100 */
[----:B------:R-:W0:Y:S01]  /*0020*/  S2UR UR4, SR_CTAID.X ;  /* 0x00000000000479c3 */ /* 0x000e220000002500 */
[----:B------:R-:W1:Y:S07]  /*0030*/  LDCU.64 UR6, c[0x0][0x390] ;  /* 0x00007200ff0677ac */ /* 0x000e6e0008000a00 */
[----:B------:R-:W0:Y:S02]  /*0040*/  LDC R7, c[0x0][0x360] ;  /* 0x0000d800ff077b82 */ /* 0x000e240000000800 */
[----:B0-----:R-:W-:-:S04]  /*0050*/  IMAD R7, R7, UR4, R0 ;  /* 0x0000000407077c24 */ /* 0x001fc8000f8e0200 */
[----:B-1----:R-:W-:-:S05]  /*0060*/  IMAD R5, R7, UR7, RZ ;  /* 0x0000000707057c24 */ /* 0x002fca000f8e02ff */
[----:B------:R-:W-:-:S13]  /*0070*/  ISETP.GE.AND P0, PT, R5, UR6, PT ;  /* 0x0000000605007c0c */ /* 0x000fda000bf06270 */
[----:B------:R-:W-:Y:S05]  /*0080*/  @P0 EXIT ;  /* 0x000000000000094d */ /* 0x000fea0003800000 */
[----:B------:R-:W0:Y:S01]  /*0090*/  LDC.64 R2, c[0x0][0x388] ;  /* 0x0000e200ff027b82 */ /* 0x000e220000000a00 */
[----:B------:R-:W1:Y:S01]  /*00a0*/  LDCU.64 UR4, c[0x0][0x358] ;  /* 0x00006b00ff0477ac */ /* 0x000e620008000a00 */
[----:B0-----:R-:W-:-:S06]  /*00b0*/  IMAD.WIDE R2, R5, 0x4, R2 ;  /* 0x0000000405027825 */ /* 0x001fcc00078e0202 */
[----:B------:R-:W0:Y:S01]  /*00c0*/  LDC.64 R4, c[0x0][0x380] ;  /* 0x0000e000ff047b82 */ /* 0x000e220000000a00 */
[----:B-1----:R-:W2:Y:S01]  /*00d0*/  LDG.E R3, desc[UR4][R2.64] ;  /* 0x0000000402037981 */ /* 0x002ea2000c1e1900 */
[----:B0-----:R-:W-:-:S05]  /*00e0*/  IMAD.WIDE R4, R7, 0x4, R4 ;  /* 0x0000000407047825 */ /* 0x001fca00078e0204 */
[----:B--2---:R-:W-:Y:S01]  /*00f0*/  STG.E desc[UR4][R4.64], R3 ;  /* 0x0000000304007986 */ /* 0x004fe2000c101904 */
[----:B------:R-:W-:Y:S05]  /*0100*/  EXIT ;  /* 0x000000000000794d */ /* 0x000fea0003800000 */
.L_x_0:
[----:B------:R-:W-:-:S00]  /*0110*/  BRA `(.L_x_0) ;  /* 0xfffffffc00fc7947 */ /* 0x000fc0000383ffff */
[----:B------:R-:W-:-:S00]  /*0120*/  NOP ;  /* 0x0000000000007918 */ /* 0x000fc00000000000 */
        /* <DEDUP_REMOVED lines=13> */
.L_x_2:


//--------------------- .text._Z13coalescedCopyPfPKfi --------------------------
	.section	.text._Z13coalescedCopyPfPKfi,"ax",@progbits
	.align	128
        .global         _Z13coalescedCopyPfPKfi
        .type           _Z13coalescedCopyPfPKfi,@function
        .size           _Z13coalescedCopyPfPKfi,(.L_x_3 - _Z13coalescedCopyPfPKfi)
        .other          _Z13coalescedCopyPfPKfi,@"STO_CUDA_ENTRY STV_DEFAULT"
_Z13coalescedCopyPfPKfi:
.text._Z13coalescedCopyPfPKfi:
[----:B------:R-:W-:Y:S01]  /*0000*/  LDC R1, c[0x0][0x37c] ;  /* 0x0000df00ff017b82 */ /* 0x000fe20000000800 */
[----:B------:R-:W0:Y:S07]  /*0010*/  S2R R0, SR_TID.X ;  /* 0x0000000000007919 */ /* 0x000e2e0000002100 */
[----:B------:R-:W0:Y:S01]  /*0020*/  S2UR UR4, SR_CTAID.X ;  /* 0x00000000000479c3 */ /* 0x000e220000002500 */
[----:B------:R-:W1:Y:S07]  /*0030*/  LDCU UR5, c[0x0][0x390] ;  /* 0x00007200ff0577ac */ /* 0x000e6e0008000800 */
[----:B------:R-:W0:Y:S02]  /*0040*/  LDC R7, c[0x0][0x360] ;  /* 0x0000d800ff077b82 */ /* 0x000e240000000800 */
[----:B0-----:R-:W-:-:S05]  /*0050*/  IMAD R7, R7, UR4, R0 ;  /* 0x0000000407077c24 */ /* 0x001fca000f8e0200 */
[----:B-1----:R-:W-:-:S13]  /*0060*/  ISETP.GE.AND P0, PT, R7, UR5, PT ;  /* 0x0000000507007c0c */ /* 0x002fda000bf06270 */
[----:B------:R-:W-:Y:S05]  /*0070*/  @P0 EXIT ;  /* 0x000000000000094d */ /* 0x000fea0003800000 */
[----:B------:R-:W0:Y:S01]  /*0080*/  LDC.64 R2, c[0x0][0x388] ;  /* 0x0000e200ff027b82 */ /* 0x000e220000000a00 */
[----:B------:R-:W1:Y:S07]  /*0090*/  LDCU.64 UR4, c[0x0][0x358] ;  /* 0x00006b00ff0477ac */ /* 0x000e6e0008000a00 */
[----:B------:R-:W2:Y:S01]  /*00a0*/  LDC.64 R4, c[0x0][0x380] ;  /* 0x0000e000ff047b82 */ /* 0x000ea20000000a00 */
[----:B0-----:R-:W-:-:S06]  /*00b0*/  IMAD.WIDE R2, R7, 0x4, R2 ;  /* 0x0000000407027825 */ /* 0x001fcc00078e0202 */
[----:B-1----:R-:W3:Y:S01]  /*00c0*/  LDG.E R3, desc[UR4][R2.64] ;  /* 0x0000000402037981 */ /* 0x002ee2000c1e1900 */
[----:B--2---:R-:W-:-:S05]  /*00d0*/  IMAD.WIDE R4, R7, 0x4, R4 ;  /* 0x0000000407047825 */ /* 0x004fca00078e0204 */
[----:B---3--:R-:W-:Y:S01]  /*00e0*/  STG.E desc[UR4][R4.64], R3 ;  /* 0x0000000304007986 */ /* 0x008fe2000c101904 */
[----:B------:R-:W-:Y:S05]  /*00f0*/  EXIT ;  /* 0x000000000000794d */ /* 0x000fea0003800000 */
.L_x_1:
        /* <DEDUP_REMOVED lines=16> */
.L_x_3:


//--------------------- .nv.shared.reserved.0     --------------------------
	.section	.nv.shared.reserved.0,"aw",@nobits
	.weak		__nv_reservedSMEM_offset_0_alias
	.size		__nv_reservedSMEM_offset_0_alias, 0, 64
	.other		__nv_reservedSMEM_offset_0_alias,@"STO_CUDA_RESERVED_SHARED STV_DEFAULT"
__nv_reservedSMEM_offset_0_alias:
	.zero		0
	.zero		64


//--------------------- .nv.constant0._Z11stridedCopyPfPKfii --------------------------
	.section	.nv.constant0._Z11stridedCopyPfPKfii,"a",@progbits
	.sectionflags	@""
	.align	4
.nv.constant0._Z11stridedCopyPfPKfii:
	.zero		920


//--------------------- .nv.constant0._Z13coalescedCopyPfPKfi --------------------------
	.section	.nv.constant0._Z13coalescedCopyPfPKfi,"a",@progbits
	.sectionflags	@""
	.align	4
.nv.constant0._Z13coalescedCopyPfPKfi:
	.zero		916


//--------------------- SYMBOLS --------------------------

	.type		.nv.reservedSmem.offset0,@object
	.size		.nv.reservedSmem.offset0,0x4
